//
// Generated by NVIDIA NVVM Compiler
//
// Compiler Build ID: CL-36424714
// Cuda compilation tools, release 13.0, V13.0.88
// Based on NVVM 20.0.0
//

.version 9.0
.target sm_100
.address_size 64

	// .globl	_Z21absoluteDifferenceGPUPfS_S_

.visible .entry _Z21absoluteDifferenceGPUPfS_S_(
	.param .u64 .ptr .align 1 _Z21absoluteDifferenceGPUPfS_S__param_0,
	.param .u64 .ptr .align 1 _Z21absoluteDifferenceGPUPfS_S__param_1,
	.param .u64 .ptr .align 1 _Z21absoluteDifferenceGPUPfS_S__param_2
)
{
	.reg .b32 	%r<2>;
	.reg .b32 	%f<5>;
	.reg .b64 	%rd<11>;

	ld.param.u64 	%rd1, [_Z21absoluteDifferenceGPUPfS_S__param_0];
	ld.param.u64 	%rd2, [_Z21absoluteDifferenceGPUPfS_S__param_1];
	ld.param.u64 	%rd3, [_Z21absoluteDifferenceGPUPfS_S__param_2];
	cvta.to.global.u64 	%rd4, %rd3;
	cvta.to.global.u64 	%rd5, %rd2;
	cvta.to.global.u64 	%rd6, %rd1;
	mov.u32 	%r1, %tid.x;
	mul.wide.u32 	%rd7, %r1, 4;
	add.s64 	%rd8, %rd6, %rd7;
	ld.global.f32 	%f1, [%rd8];
	add.s64 	%rd9, %rd5, %rd7;
	ld.global.f32 	%f2, [%rd9];
	sub.f32 	%f3, %f1, %f2;
	abs.f32 	%f4, %f3;
	add.s64 	%rd10, %rd4, %rd7;
	st.global.f32 	[%rd10], %f4;
	ret;

}
	// .globl	_Z27absoluteDifferenceGPUBranchPfS_S_f
.visible .entry _Z27absoluteDifferenceGPUBranchPfS_S_f(
	.param .u64 .ptr .align 1 _Z27absoluteDifferenceGPUBranchPfS_S_f_param_0,
	.param .u64 .ptr .align 1 _Z27absoluteDifferenceGPUBranchPfS_S_f_param_1,
	.param .u64 .ptr .align 1 _Z27absoluteDifferenceGPUBranchPfS_S_f_param_2,
	.param .f32 _Z27absoluteDifferenceGPUBranchPfS_S_f_param_3
)
{
	.reg .pred 	%p<2>;
	.reg .b32 	%r<2>;
	.reg .b32 	%f<11>;
	.reg .b64 	%rd<15>;

	ld.param.u64 	%rd3, [_Z27absoluteDifferenceGPUBranchPfS_S_f_param_0];
	ld.param.u64 	%rd4, [_Z27absoluteDifferenceGPUBranchPfS_S_f_param_1];
	ld.param.u64 	%rd2, [_Z27absoluteDifferenceGPUBranchPfS_S_f_param_2];
	ld.param.f32 	%f6, [_Z27absoluteDifferenceGPUBranchPfS_S_f_param_3];
	cvta.to.global.u64 	%rd1, %rd4;
	cvta.to.global.u64 	%rd5, %rd3;
	mov.u32 	%r1, %tid.x;
	mul.wide.u32 	%rd6, %r1, 4;
	add.s64 	%rd7, %rd5, %rd6;
	ld.global.f32 	%f10, [%rd7];
	setp.leu.f32 	%p1, %f10, %f6;
	@%p1 bra 	$L__BB1_2;
	add.s64 	%rd11, %rd1, %rd6;
	ld.global.f32 	%f9, [%rd11];
	bra.uni 	$L__BB1_3;
$L__BB1_2:
	add.s64 	%rd9, %rd1, %rd6;
	ld.global.f32 	%f3, [%rd9];
	mov.f32 	%f9, %f10;
	mov.f32 	%f10, %f3;
$L__BB1_3:
	cvta.to.global.u64 	%rd12, %rd2;
	sub.f32 	%f7, %f10, %f9;
	abs.f32 	%f8, %f7;
	add.s64 	%rd14, %rd12, %rd6;
	st.global.f32 	[%rd14], %f8;
	ret;

}


// ===== COMPILED SASS (sm_100) =====

	.target	sm_100

	.elftype	@"ET_EXEC"


//--------------------- .note.nv.tkinfo           --------------------------
	.section	.note.nv.tkinfo,"",@"SHT_NOTE"
	.sectionflags	@"SHF_NOTE_NV_TKINFO"
	.tkinfo
        /*0018*/ 	.word	0x00000002
        /*0030*/ 	.string	""
        /*0030*/ 	.string	"ptxas"
        /*0030*/ 	.string	"Cuda compilation tools, release 13.0, V13.0.88"
        /*0030*/ 	.string	"Build cuda_13.0.r13.0/compiler.36424714_0"
        /*0030*/ 	.string	"-arch sm_100 -m 64 "



//--------------------- .note.nv.cuinfo           --------------------------
	.section	.note.nv.cuinfo,"",@"SHT_NOTE"
	.sectionflags	@"SHF_NOTE_NV_CUINFO"
        /*0018*/ 	.short	0x0002
        /*001a*/ 	.short	0x0064
        /*001c*/ 	.short	0x0082
	.zero		2


//--------------------- .nv.info                  --------------------------
	.section	.nv.info,"",@"SHT_CUDA_INFO"
	.align	4


	//----- nvinfo : EIATTR_REGCOUNT
	.align		4
        /*0000*/ 	.byte	0x04, 0x2f
        /*0002*/ 	.short	(.L_1 - .L_0)
	.align		4
.L_0:
        /*0004*/ 	.word	index@(_Z21absoluteDifferenceGPUPfS_S_)
        /*0008*/ 	.word	0x0000000c


	//----- nvinfo : EIATTR_FRAME_SIZE
	.align		4
.L_1:
        /*000c*/ 	.byte	0x04, 0x11
        /*000e*/ 	.short	(.L_3 - .L_2)
	.align		4
.L_2:
        /*0010*/ 	.word	index@(_Z21absoluteDifferenceGPUPfS_S_)
        /*0014*/ 	.word	0x00000000


	//----- nvinfo : EIATTR_REGCOUNT
	.align		4
.L_3:
        /*0018*/ 	.byte	0x04, 0x2f
        /*001a*/ 	.short	(.L_5 - .L_4)
	.align		4
.L_4:
        /*001c*/ 	.word	index@(_Z27absoluteDifferenceGPUBranchPfS_S_f)
        /*0020*/ 	.word	0x0000000e


	//----- nvinfo : EIATTR_FRAME_SIZE
	.align		4
.L_5:
        /*0024*/ 	.byte	0x04, 0x11
        /*0026*/ 	.short	(.L_7 - .L_6)
	.align		4
.L_6:
        /*0028*/ 	.word	index@(_Z27absoluteDifferenceGPUBranchPfS_S_f)
        /*002c*/ 	.word	0x00000000


	//----- nvinfo : EIATTR_MIN_STACK_SIZE
	.align		4
.L_7:
        /*0030*/ 	.byte	0x04, 0x12
        /*0032*/ 	.short	(.L_9 - .L_8)
	.align		4
.L_8:
        /*0034*/ 	.word	index@(_Z27absoluteDifferenceGPUBranchPfS_S_f)
        /*0038*/ 	.word	0x00000000


	//----- nvinfo : EIATTR_MIN_STACK_SIZE
	.align		4
.L_9:
        /*003c*/ 	.byte	0x04, 0x12
        /*003e*/ 	.short	(.L_11 - .L_10)
	.align		4
.L_10:
        /*0040*/ 	.word	index@(_Z21absoluteDifferenceGPUPfS_S_)
        /*0044*/ 	.word	0x00000000
.L_11:


//--------------------- .nv.compat                --------------------------
	.section	.nv.compat,"",@"SHT_CUDA_COMPAT_INFO"
	.align	4
        /*0000*/ 	.byte	0x02, 0x09, 0x00, 0x00, 0x02, 0x02, 0x01, 0x00, 0x02, 0x05, 0x05, 0x00, 0x03, 0x07, 0x01, 0x01
        /*0010*/ 	.byte	0x02, 0x03, 0x00, 0x00, 0x02, 0x06, 0x01, 0x00, 0x04, 0x0b, 0x08, 0x00, 0x09, 0x00, 0x00, 0x00
        /*0020*/ 	.byte	0x00, 0x00, 0x00, 0x00


//--------------------- .nv.info._Z27absoluteDifferenceGPUBranchPfS_S_f --------------------------
	.section	.nv.info._Z27absoluteDifferenceGPUBranchPfS_S_f,"",@"SHT_CUDA_INFO"
	.sectionflags	@""
	.align	4


	//----- nvinfo : EIATTR_CUDA_API_VERSION
	.align		4
        /*0000*/ 	.byte	0x04, 0x37
        /*0002*/ 	.short	(.L_13 - .L_12)
.L_12:
        /*0004*/ 	.word	0x00000082


	//----- nvinfo : EIATTR_KPARAM_INFO
	.align		4
.L_13:
        /*0008*/ 	.byte	0x04, 0x17
        /*000a*/ 	.short	(.L_15 - .L_14)
.L_14:
        /*000c*/ 	.word	0x00000000
        /*0010*/ 	.short	0x0003
        /*0012*/ 	.short	0x0018
        /*0014*/ 	.byte	0x00, 0xf0, 0x11, 0x00


	//----- nvinfo : EIATTR_KPARAM_INFO
	.align		4
.L_15:
        /*0018*/ 	.byte	0x04, 0x17
        /*001a*/ 	.short	(.L_17 - .L_16)
.L_16:
        /*001c*/ 	.word	0x00000000
        /*0020*/ 	.short	0x0002
        /*0022*/ 	.short	0x0010
        /*0024*/ 	.byte	0x00, 0xf5, 0x21, 0x00


	//----- nvinfo : EIATTR_KPARAM_INFO
	.align		4
.L_17:
        /*0028*/ 	.byte	0x04, 0x17
        /*002a*/ 	.short	(.L_19 - .L_18)
.L_18:
        /*002c*/ 	.word	0x00000000
        /*0030*/ 	.short	0x0001
        /*0032*/ 	.short	0x0008
        /*0034*/ 	.byte	0x00, 0xf5, 0x21, 0x00


	//----- nvinfo : EIATTR_KPARAM_INFO
	.align		4
.L_19:
        /*0038*/ 	.byte	0x04, 0x17
        /*003a*/ 	.short	(.L_21 - .L_20)
.L_20:
        /*003c*/ 	.word	0x00000000
        /*0040*/ 	.short	0x0000
        /*0042*/ 	.short	0x0000
        /*0044*/ 	.byte	0x00, 0xf5, 0x21, 0x00


	//----- nvinfo : EIATTR_SPARSE_MMA_MASK
	.align		4
.L_21:
        /*0048*/ 	.byte	0x03, 0x50
        /*004a*/ 	.short	0x0000


	//----- nvinfo : EIATTR_MAXREG_COUNT
	.align		4
        /*004c*/ 	.byte	0x03, 0x1b
        /*004e*/ 	.short	0x00ff


	//----- nvinfo : EIATTR_MERCURY_ISA_VERSION
	.align		4
        /*0050*/ 	.byte	0x03, 0x5f
        /*0052*/ 	.short	0x0101


	//----- nvinfo : EIATTR_VRC_CTA_INIT_COUNT
	.align		4
        /*0054*/ 	.byte	0x02, 0x4a
	.zero		1
	.zero		1


	//----- nvinfo : EIATTR_EXIT_INSTR_OFFSETS
	.align		4
        /*0058*/ 	.byte	0x04, 0x1c
        /*005a*/ 	.short	(.L_23 - .L_22)


	//   ....[0]....
.L_22:
        /*005c*/ 	.word	0x00000130


	//----- nvinfo : EIATTR_CBANK_PARAM_SIZE
	.align		4
.L_23:
        /*0060*/ 	.byte	0x03, 0x19
        /*0062*/ 	.short	0x001c


	//----- nvinfo : EIATTR_PARAM_CBANK
	.align		4
        /*0064*/ 	.byte	0x04, 0x0a
        /*0066*/ 	.short	(.L_25 - .L_24)
	.align		4
.L_24:
        /*0068*/ 	.word	index@(.nv.constant0._Z27absoluteDifferenceGPUBranchPfS_S_f)
        /*006c*/ 	.short	0x0380
        /*006e*/ 	.short	0x001c


	//----- nvinfo : EIATTR_SW_WAR
	.align		4
.L_25:
        /*0070*/ 	.byte	0x04, 0x36
        /*0072*/ 	.short	(.L_27 - .L_26)
.L_26:
        /*0074*/ 	.word	0x00000008
.L_27:


//--------------------- .nv.info._Z21absoluteDifferenceGPUPfS_S_ --------------------------
	.section	.nv.info._Z21absoluteDifferenceGPUPfS_S_,"",@"SHT_CUDA_INFO"
	.sectionflags	@""
	.align	4


	//----- nvinfo : EIATTR_CUDA_API_VERSION
	.align		4
        /*0000*/ 	.byte	0x04, 0x37
        /*0002*/ 	.short	(.L_29 - .L_28)
.L_28:
        /*0004*/ 	.word	0x00000082


	//----- nvinfo : EIATTR_KPARAM_INFO
	.align		4
.L_29:
        /*0008*/ 	.byte	0x04, 0x17
        /*000a*/ 	.short	(.L_31 - .L_30)
.L_30:
        /*000c*/ 	.word	0x00000000
        /*0010*/ 	.short	0x0002
        /*0012*/ 	.short	0x0010
        /*0014*/ 	.byte	0x00, 0xf5, 0x21, 0x00


	//----- nvinfo : EIATTR_KPARAM_INFO
	.align		4
.L_31:
        /*0018*/ 	.byte	0x04, 0x17
        /*001a*/ 	.short	(.L_33 - .L_32)
.L_32:
        /*001c*/ 	.word	0x00000000
        /*0020*/ 	.short	0x0001
        /*0022*/ 	.short	0x0008
        /*0024*/ 	.byte	0x00, 0xf5, 0x21, 0x00


	//----- nvinfo : EIATTR_KPARAM_INFO
	.align		4
.L_33:
        /*0028*/ 	.byte	0x04, 0x17
        /*002a*/ 	.short	(.L_35 - .L_34)
.L_34:
        /*002c*/ 	.word	0x00000000
        /*0030*/ 	.short	0x0000
        /*0032*/ 	.short	0x0000
        /*0034*/ 	.byte	0x00, 0xf5, 0x21, 0x00


	//----- nvinfo : EIATTR_SPARSE_MMA_MASK
	.align		4
.L_35:
        /*0038*/ 	.byte	0x03, 0x50
        /*003a*/ 	.short	0x0000


	//----- nvinfo : EIATTR_MAXREG_COUNT
	.align		4
        /*003c*/ 	.byte	0x03, 0x1b
        /*003e*/ 	.short	0x00ff


	//----- nvinfo : EIATTR_MERCURY_ISA_VERSION
	.align		4
        /*0040*/ 	.byte	0x03, 0x5f
        /*0042*/ 	.short	0x0101


	//----- nvinfo : EIATTR_VRC_CTA_INIT_COUNT
	.align		4
        /*0044*/ 	.byte	0x02, 0x4a
	.zero		1
	.zero		1


	//----- nvinfo : EIATTR_EXIT_INSTR_OFFSETS
	.align		4
        /*0048*/ 	.byte	0x04, 0x1c
        /*004a*/ 	.short	(.L_37 - .L_36)


	//   ....[0]....
.L_36:
        /*004c*/ 	.word	0x000000e0


	//----- nvinfo : EIATTR_CBANK_PARAM_SIZE
	.align		4
.L_37:
        /*0050*/ 	.byte	0x03, 0x19
        /*0052*/ 	.short	0x0018


	//----- nvinfo : EIATTR_PARAM_CBANK
	.align		4
        /*0054*/ 	.byte	0x04, 0x0a
        /*0056*/ 	.short	(.L_39 - .L_38)
	.align		4
.L_38:
        /*0058*/ 	.word	index@(.nv.constant0._Z21absoluteDifferenceGPUPfS_S_)
        /*005c*/ 	.short	0x0380
        /*005e*/ 	.short	0x0018


	//----- nvinfo : EIATTR_SW_WAR
	.align		4
.L_39:
        /*0060*/ 	.byte	0x04, 0x36
        /*0062*/ 	.short	(.L_41 - .L_40)
.L_40:
        /*0064*/ 	.word	0x00000008
.L_41:


//--------------------- .nv.callgraph             --------------------------
	.section	.nv.callgraph,"",@"SHT_CUDA_CALLGRAPH"
	.align	4
	.sectionentsize	8
	.align		4
        /*0000*/ 	.word	0x00000000
	.align		4
        /*0004*/ 	.word	0xffffffff
	.align		4
        /*0008*/ 	.word	0x00000000
	.align		4
        /*000c*/ 	.word	0xfffffffe
	.align		4
        /*0010*/ 	.word	0x00000000
	.align		4
        /*0014*/ 	.word	0xfffffffd
	.align		4
        /*0018*/ 	.word	0x00000000
	.align		4
        /*001c*/ 	.word	0xfffffffc


//--------------------- .text._Z27absoluteDifferenceGPUBranchPfS_S_f --------------------------
	.section	.text._Z27absoluteDifferenceGPUBranchPfS_S_f,"ax",@progbits
	.align	128
        .global         _Z27absoluteDifferenceGPUBranchPfS_S_f
        .type           _Z27absoluteDifferenceGPUBranchPfS_S_f,@function
        .size           _Z27absoluteDifferenceGPUBranchPfS_S_f,(.L_x_2 - _Z27absoluteDifferenceGPUBranchPfS_S_f)
        .other          _Z27absoluteDifferenceGPUBranchPfS_S_f,@"STO_CUDA_ENTRY STV_DEFAULT"
_Z27absoluteDifferenceGPUBranchPfS_S_f:
.text._Z27absoluteDifferenceGPUBranchPfS_S_f:
[----:B------:R-:W-:Y:S01]  /*0000*/  LDC R1, c[0x0][0x37c] ;  /* 0x0000df00ff017b82 */ /* 0x000fe20000000800 */
[----:B------:R-:W0:Y:S07]  /*0010*/  S2R R11, SR_TID.X ;  /* 0x00000000000b7919 */ /* 0x000e2e0000002100 */
[----:B------:R-:W0:Y:S01]  /*0020*/  LDC.64 R2, c[0x0][0x380] ;  /* 0x0000e000ff027b82 */ /* 0x000e220000000a00 */
[----:B------:R-:W1:Y:S01]  /*0030*/  LDCU.64 UR4, c[0x0][0x358] ;  /* 0x00006b00ff0477ac */ /* 0x000e620008000a00 */
[----:B------:R-:W2:Y:S06]  /*0040*/  LDCU UR6, c[0x0][0x398] ;  /* 0x00007300ff0677ac */ /* 0x000eac0008000800 */
[----:B------:R-:W3:Y:S08]  /*0050*/  LDC.64 R4, c[0x0][0x388] ;  /* 0x0000e200ff047b82 */ /* 0x000ef00000000a00 */
[----:B------:R-:W4:Y:S01]  /*0060*/  LDC.64 R6, c[0x0][0x390] ;  /* 0x0000e400ff067b82 */ /* 0x000f220000000a00 */
[----:B0-----:R-:W-:-:S05]  /*0070*/  IMAD.WIDE.U32 R2, R11, 0x4, R2 ;  /* 0x000000040b027825 */ /* 0x001fca00078e0002 */
[----:B-1----:R-:W2:Y:S01]  /*0080*/  LDG.E R0, desc[UR4][R2.64] ;  /* 0x0000000402007981 */ /* 0x002ea2000c1e1900 */
[----:B---3--:R-:W-:-:S06]  /*0090*/  IMAD.WIDE.U32 R4, R11, 0x4, R4 ;  /* 0x000000040b047825 */ /* 0x008fcc00078e0004 */
[----:B------:R-:W3:Y:S01]  /*00a0*/  LDG.E R4, desc[UR4][R4.64] ;  /* 0x0000000404047981 */ /* 0x000ee2000c1e1900 */
[----:B----4-:R-:W-:Y:S01]  /*00b0*/  IMAD.WIDE.U32 R6, R11, 0x4, R6 ;  /* 0x000000040b067825 */ /* 0x010fe200078e0006 */
[----:B--2---:R-:W-:-:S13]  /*00c0*/  FSETP.GT.AND P0, PT, R0, UR6, PT ;  /* 0x0000000600007c0b */ /* 0x004fda000bf04000 */
[----:B---3--:R-:W-:Y:S02]  /*00d0*/  @P0 MOV R9, R4 ;  /* 0x0000000400090202 */ /* 0x008fe40000000f00 */
[----:B------:R-:W-:Y:S02]  /*00e0*/  @!P0 MOV R9, R0 ;  /* 0x0000000000098202 */ /* 0x000fe40000000f00 */
[----:B------:R-:W-:-:S05]  /*00f0*/  @!P0 MOV R0, R4 ;  /* 0x0000000400008202 */ /* 0x000fca0000000f00 */
[----:B------:R-:W-:-:S04]  /*0100*/  FADD R9, -R9, R0 ;  /* 0x0000000009097221 */ /* 0x000fc80000000100 */
[----:B------:R-:W-:-:S05]  /*0110*/  FADD R9, |R9|, -RZ ;  /* 0x800000ff09097221 */ /* 0x000fca0000000200 */
[----:B------:R-:W-:Y:S01]  /*0120*/  STG.E desc[UR4][R6.64], R9 ;  /* 0x0000000906007986 */ /* 0x000fe2000c101904 */
[----:B------:R-:W-:Y:S05]  /*0130*/  EXIT ;  /* 0x000000000000794d */ /* 0x000fea0003800000 */
.L_x_0:
[----:B------:R-:W-:-:S00]  /*0140*/  BRA `(.L_x_0) ;  /* 0xfffffffc00fc7947 */ /* 0x000fc0000383ffff */
[----:B------:R-:W-:-:S00]  /*0150*/  NOP ;  /* 0x0000000000007918 */ /* 0x000fc00000000000 */
        /* <DEDUP_REMOVED lines=10> */
.L_x_2:


//--------------------- .text._Z21absoluteDifferenceGPUPfS_S_ --------------------------
	.section	.text._Z21absoluteDifferenceGPUPfS_S_,"ax",@progbits
	.align	128
        .global         _Z21absoluteDifferenceGPUPfS_S_
        .type           _Z21absoluteDifferenceGPUPfS_S_,@function
        .size           _Z21absoluteDifferenceGPUPfS_S_,(.L_x_3 - _Z21absoluteDifferenceGPUPfS_S_)
        .other          _Z21absoluteDifferenceGPUPfS_S_,@"STO_CUDA_ENTRY STV_DEFAULT"
_Z21absoluteDifferenceGPUPfS_S_:
.text._Z21absoluteDifferenceGPUPfS_S_:
[----:B------:R-:W-:Y:S01]  /*0000*/  LDC R1, c[0x0][0x37c] ;  /* 0x0000df00ff017b82 */ /* 0x000fe20000000800 */
[----:B------:R-:W0:Y:S07]  /*0010*/  S2R R9, SR_TID.X ;  /* 0x0000000000097919 */ /* 0x000e2e0000002100 */
[----:B------:R-:W0:Y:S01]  /*0020*/  LDC.64 R2, c[0x0][0x380] ;  /* 0x0000e000ff027b82 */ /* 0x000e220000000a00 */
[----:B------:R-:W1:Y:S07]  /*0030*/  LDCU.64 UR4, c[0x0][0x358] ;  /* 0x00006b00ff0477ac */ /* 0x000e6e0008000a00 */
[----:B------:R-:W2:Y:S08]  /*0040*/  LDC.64 R4, c[0x0][0x388] ;  /* 0x0000e200ff047b82 */ /* 0x000eb00000000a00 */
[----:B------:R-:W3:Y:S01]  /*0050*/  LDC.64 R6, c[0x0][0x390] ;  /* 0x0000e400ff067b82 */ /* 0x000ee20000000a00 */
[----:B0-----:R-:W-:-:S04]  /*0060*/  IMAD.WIDE.U32 R2, R9, 0x4, R2 ;  /* 0x0000000409027825 */ /* 0x001fc800078e0002 */
[C---:B--2---:R-:W-:Y:S02]  /*0070*/  IMAD.WIDE.U32 R4, R9.reuse, 0x4, R4 ;  /* 0x0000000409047825 */ /* 0x044fe400078e0004 */
[----:B-1----:R-:W2:Y:S04]  /*0080*/  LDG.E R2, desc[UR4][R2.64] ;  /* 0x0000000402027981 */ /* 0x002ea8000c1e1900 */
[----:B------:R-:W2:Y:S01]  /*0090*/  LDG.E R5, desc[UR4][R4.64] ;  /* 0x0000000404057981 */ /* 0x000ea2000c1e1900 */
[----:B---3--:R-:W-:-:S04]  /*00a0*/  IMAD.WIDE.U32 R6, R9, 0x4, R6 ;  /* 0x0000000409067825 */ /* 0x008fc800078e0006 */
[----:B--2---:R-:W-:-:S04]  /*00b0*/  FADD R0, R2, -R5 ;  /* 0x8000000502007221 */ /* 0x004fc80000000000 */
[----:B------:R-:W-:-:S05]  /*00c0*/  FADD R9, |R0|, -RZ ;  /* 0x800000ff00097221 */ /* 0x000fca0000000200 */
[----:B------:R-:W-:Y:S01]  /*00d0*/  STG.E desc[UR4][R6.64], R9 ;  /* 0x0000000906007986 */ /* 0x000fe2000c101904 */
[----:B------:R-:W-:Y:S05]  /*00e0*/  EXIT ;  /* 0x000000000000794d */ /* 0x000fea0003800000 */
.L_x_1:
        /* <DEDUP_REMOVED lines=9> */
.L_x_3:


//--------------------- .nv.shared.reserved.0     --------------------------
	.section	.nv.shared.reserved.0,"aw",@nobits
	.weak		__nv_reservedSMEM_offset_0_alias
	.size		__nv_reservedSMEM_offset_0_alias, 0, 64
	.other		__nv_reservedSMEM_offset_0_alias,@"STO_CUDA_RESERVED_SHARED STV_DEFAULT"
__nv_reservedSMEM_offset_0_alias:
	.zero		0
	.zero		64


//--------------------- .nv.constant0._Z27absoluteDifferenceGPUBranchPfS_S_f --------------------------
	.section	.nv.constant0._Z27absoluteDifferenceGPUBranchPfS_S_f,"a",@progbits
	.sectionflags	@""
	.align	4
.nv.constant0._Z27absoluteDifferenceGPUBranchPfS_S_f:
	.zero		924


//--------------------- .nv.constant0._Z21absoluteDifferenceGPUPfS_S_ --------------------------
	.section	.nv.constant0._Z21absoluteDifferenceGPUPfS_S_,"a",@progbits
	.sectionflags	@""
	.align	4
.nv.constant0._Z21absoluteDifferenceGPUPfS_S_:
	.zero		920


//--------------------- SYMBOLS --------------------------

	.type		.nv.reservedSmem.offset0,@object
	.size		.nv.reservedSmem.offset0,0x4
